	.headerflags	@"EF_CUDA_TEXMODE_UNIFIED EF_CUDA_64BIT_ADDRESS EF_CUDA_ACCELERATORS EF_CUDA_SM90 EF_CUDA_VIRTUAL_SM(EF_CUDA_SM90)"
	.elftype	@"ET_EXEC"


//--------------------- .nv.info                  --------------------------
	.section	.nv.info,"",@"SHT_CUDA_INFO"
	.align	4


	//----- nvinfo : EIATTR_REGCOUNT
	.align		4
        /*0000*/ 	.byte	0x04, 0x2f
        /*0002*/ 	.short	(.L_1 - .L_0)
	.align		4
.L_0:
        /*0004*/ 	.word	index@(triton_poi_fused_convolution_relu_9)
        /*0008*/ 	.word	0x0000000c


	//----- nvinfo : EIATTR_MIN_STACK_SIZE
	.align		4
.L_1:
        /*000c*/ 	.byte	0x04, 0x12
        /*000e*/ 	.short	(.L_3 - .L_2)
	.align		4
.L_2:
        /*0010*/ 	.word	index@(triton_poi_fused_convolution_relu_9)
        /*0014*/ 	.word	0x00000000


	//----- nvinfo : EIATTR_FRAME_SIZE
	.align		4
.L_3:
        /*0018*/ 	.byte	0x04, 0x11
        /*001a*/ 	.short	(.L_5 - .L_4)
	.align		4
.L_4:
        /*001c*/ 	.word	index@(triton_poi_fused_convolution_relu_9)
        /*0020*/ 	.word	0x00000000


	//----- nvinfo : EIATTR_MIN_STACK_SIZE
	.align		4
.L_5:
        /*0024*/ 	.byte	0x04, 0x12
        /*0026*/ 	.short	(.L_7 - .L_6)
	.align		4
.L_6:
        /*0028*/ 	.word	index@(triton_poi_fused_convolution_relu_9)
        /*002c*/ 	.word	0x00000000
.L_7:


//--------------------- .nv.info.triton_poi_fused_convolution_relu_9 --------------------------
	.section	.nv.info.triton_poi_fused_convolution_relu_9,"",@"SHT_CUDA_INFO"
	.sectionflags	@""
	.align	4


	//----- nvinfo : EIATTR_CUDA_API_VERSION
	.align		4
        /*0000*/ 	.byte	0x04, 0x37
        /*0002*/ 	.short	(.L_9 - .L_8)
.L_8:
        /*0004*/ 	.word	0x0000007c


	//----- nvinfo : EIATTR_KPARAM_INFO
	.align		4
.L_9:
        /*0008*/ 	.byte	0x04, 0x17
        /*000a*/ 	.short	(.L_11 - .L_10)
.L_10:
        /*000c*/ 	.word	0x00000000
        /*0010*/ 	.short	0x0002
        /*0012*/ 	.short	0x0010
        /*0014*/ 	.byte	0x00, 0xf0, 0x11, 0x00


	//----- nvinfo : EIATTR_KPARAM_INFO
	.align		4
.L_11:
        /*0018*/ 	.byte	0x04, 0x17
        /*001a*/ 	.short	(.L_13 - .L_12)
.L_12:
        /*001c*/ 	.word	0x00000000
        /*0020*/ 	.short	0x0001
        /*0022*/ 	.short	0x0008
        /*0024*/ 	.byte	0x00, 0xf4, 0x21, 0x00


	//----- nvinfo : EIATTR_KPARAM_INFO
	.align		4
.L_13:
        /*0028*/ 	.byte	0x04, 0x17
        /*002a*/ 	.short	(.L_15 - .L_14)
.L_14:
        /*002c*/ 	.word	0x00000000
        /*0030*/ 	.short	0x0000
        /*0032*/ 	.short	0x0000
        /*0034*/ 	.byte	0x00, 0xf4, 0x21, 0x00


	//----- nvinfo : EIATTR_SPARSE_MMA_MASK
	.align		4
.L_15:
        /*0038*/ 	.byte	0x03, 0x50
        /*003a*/ 	.short	0x0000


	//----- nvinfo : EIATTR_MAXREG_COUNT
	.align		4
        /*003c*/ 	.byte	0x03, 0x1b
        /*003e*/ 	.short	0x00ff


	//----- nvinfo : EIATTR_EXIT_INSTR_OFFSETS
	.align		4
        /*0040*/ 	.byte	0x04, 0x1c
        /*0042*/ 	.short	(.L_17 - .L_16)


	//   ....[0]....
.L_16:
        /*0044*/ 	.word	0x00000190


	//----- nvinfo : EIATTR_REQNTID
	.align		4
.L_17:
        /*0048*/ 	.byte	0x04, 0x10
        /*004a*/ 	.short	(.L_19 - .L_18)
.L_18:
        /*004c*/ 	.word	0x00000100
        /*0050*/ 	.word	0x00000001
        /*0054*/ 	.word	0x00000001


	//----- nvinfo : EIATTR_CBANK_PARAM_SIZE
	.align		4
.L_19:
        /*0058*/ 	.byte	0x03, 0x19
        /*005a*/ 	.short	0x0014


	//----- nvinfo : EIATTR_PARAM_CBANK
	.align		4
        /*005c*/ 	.byte	0x04, 0x0a
        /*005e*/ 	.short	(.L_21 - .L_20)
	.align		4
.L_20:
        /*0060*/ 	.word	index@(.nv.constant0.triton_poi_fused_convolution_relu_9)
        /*0064*/ 	.short	0x0210
        /*0066*/ 	.short	0x0014


	//----- nvinfo : EIATTR_SW_WAR
	.align		4
.L_21:
        /*0068*/ 	.byte	0x04, 0x36
        /*006a*/ 	.short	(.L_23 - .L_22)
.L_22:
        /*006c*/ 	.word	0x00000008
.L_23:


//--------------------- .nv.callgraph             --------------------------
	.section	.nv.callgraph,"",@"SHT_CUDA_CALLGRAPH"
	.align	4
	.sectionentsize	8
	.align		4
        /*0000*/ 	.word	0x00000000
	.align		4
        /*0004*/ 	.word	0xffffffff
	.align		4
        /*0008*/ 	.word	0x00000000
	.align		4
        /*000c*/ 	.word	0xfffffffe
	.align		4
        /*0010*/ 	.word	0x00000000
	.align		4
        /*0014*/ 	.word	0xfffffffd
	.align		4
        /*0018*/ 	.word	0x00000000
	.align		4
        /*001c*/ 	.word	0xfffffffc


//--------------------- .text.triton_poi_fused_convolution_relu_9 --------------------------
	.section	.text.triton_poi_fused_convolution_relu_9,"ax",@progbits
	.align	128
        .global         triton_poi_fused_convolution_relu_9
        .type           triton_poi_fused_convolution_relu_9,@function
        .size           triton_poi_fused_convolution_relu_9,(.L_x_1 - triton_poi_fused_convolution_relu_9)
        .other          triton_poi_fused_convolution_relu_9,@"STO_CUDA_ENTRY STV_DEFAULT"
triton_poi_fused_convolution_relu_9:
.text.triton_poi_fused_convolution_relu_9:
[----:B------:R-:W-:Y:S01]  /*0000*/  LDC R1, c[0x0][0x28] ;  /* 0x00000a00ff017b82 */ /* 0x000fe20000000800 */
[----:B------:R-:W1:Y:S07]  /*0010*/  S2R R0, SR_TID.X ;  /* 0x0000000000007919 */ /* 0x000e6e0000002100 */
[----:B------:R-:W2:Y:S01]  /*0020*/  LDC.64 R4, c[0x0][0x218] ;  /* 0x00008600ff047b82 */ /* 0x000ea20000000a00 */
[----:B------:R-:W-:Y:S01]  /*0030*/  ULDC.64 UR4, c[0x0][0x208] ;  /* 0x0000820000047ab9 */ /* 0x000fe20000000a00 */
[----:B------:R-:W3:Y:S06]  /*0040*/  S2R R7, SR_CTAID.X ;  /* 0x0000000000077919 */ /* 0x000eec0000002500 */
[----:B------:R-:W4:Y:S01]  /*0050*/  LDC.64 R2, c[0x0][0x210] ;  /* 0x00008400ff027b82 */ /* 0x000f220000000a00 */
[----:B-1----:R-:W-:Y:S01]  /*0060*/  IMAD.SHL.U32 R0, R0, 0x2, RZ ;  /* 0x0000000200007824 */ /* 0x002fe200078e00ff */
[----:B---3--:R-:W-:-:S04]  /*0070*/  SHF.R.S32.HI R6, RZ, 0x16, R7 ;  /* 0x00000016ff067819 */ /* 0x008fc80000011407 */
[----:B------:R-:W-:-:S05]  /*0080*/  LOP3.LUT R0, R0, 0x1fe, RZ, 0xc0, !PT ;  /* 0x000001fe00007812 */ /* 0x000fca00078ec0ff */
[----:B------:R-:W-:Y:S01]  /*0090*/  IMAD R7, R7, 0x200, R0 ;  /* 0x0000020007077824 */ /* 0x000fe200078e0200 */
[----:B------:R-:W-:-:S03]  /*00a0*/  SGXT R0, R6, 0x1 ;  /* 0x000000010600781a */ /* 0x000fc60000000200 */
[----:B----4-:R-:W-:Y:S01]  /*00b0*/  IMAD.WIDE R2, R7, 0x4, R2 ;  /* 0x0000000407027825 */ /* 0x010fe200078e0202 */
[----:B------:R-:W-:-:S04]  /*00c0*/  LEA.HI R0, R0, R7, RZ, 0x6 ;  /* 0x0000000700007211 */ /* 0x000fc800078f30ff */
[----:B------:R-:W-:-:S05]  /*00d0*/  LOP3.LUT R0, R0, 0xffffffc0, RZ, 0xc0, !PT ;  /* 0xffffffc000007812 */ /* 0x000fca00078ec0ff */
[----:B------:R-:W-:Y:S02]  /*00e0*/  IMAD.IADD R9, R7, 0x1, -R0 ;  /* 0x0000000107097824 */ /* 0x000fe400078e0a00 */
[----:B------:R-:W3:Y:S02]  /*00f0*/  LDG.E.64 R6, desc[UR4][R2.64] ;  /* 0x0000000402067981 */ /* 0x000ee4000c1e1b00 */
[----:B--2---:R-:W-:-:S06]  /*0100*/  IMAD.WIDE R4, R9, 0x4, R4 ;  /* 0x0000000409047825 */ /* 0x004fcc00078e0204 */
[----:B------:R-:W3:Y:S02]  /*0110*/  LDG.E.EL.64 R4, desc[UR4][R4.64] ;  /* 0x0000000404047981 */ /* 0x000ee4000c2e1b00 */
[C---:B---3--:R-:W-:Y:S01]  /*0120*/  FSETP.GEU.AND P0, PT, R6.reuse, -R4, PT ;  /* 0x800000040600720b */ /* 0x048fe20003f0e000 */
[----:B------:R-:W-:Y:S01]  /*0130*/  FADD R6, R6, R4 ;  /* 0x0000000406067221 */ /* 0x000fe20000000000 */
[C---:B------:R-:W-:Y:S01]  /*0140*/  FADD R0, R7.reuse, R5 ;  /* 0x0000000507007221 */ /* 0x040fe20000000000 */
[----:B------:R-:W-:-:S03]  /*0150*/  FSETP.GEU.AND P1, PT, R7, -R5, PT ;  /* 0x800000050700720b */ /* 0x000fc60003f2e000 */
[----:B------:R-:W-:Y:S02]  /*0160*/  FSEL R6, R6, RZ, P0 ;  /* 0x000000ff06067208 */ /* 0x000fe40000000000 */
[----:B------:R-:W-:-:S05]  /*0170*/  FSEL R7, R0, RZ, P1 ;  /* 0x000000ff00077208 */ /* 0x000fca0000800000 */
[----:B------:R-:W-:Y:S01]  /*0180*/  STG.E.64 desc[UR4][R2.64], R6 ;  /* 0x0000000602007986 */ /* 0x000fe2000c101b04 */
[----:B------:R-:W-:Y:S05]  /*0190*/  EXIT ;  /* 0x000000000000794d */ /* 0x000fea0003800000 */
.L_x_0:
[----:B------:R-:W-:-:S00]  /*01a0*/  BRA `(.L_x_0) ;  /* 0xfffffffc00fc7947 */ /* 0x000fc0000383ffff */
[----:B------:R-:W-:-:S00]  /*01b0*/  NOP ;  /* 0x0000000000007918 */ /* 0x000fc00000000000 */
        /* <DEDUP_REMOVED lines=12> */
.L_x_1:


//--------------------- .nv.constant0.triton_poi_fused_convolution_relu_9 --------------------------
	.section	.nv.constant0.triton_poi_fused_convolution_relu_9,"a",@progbits
	.sectionflags	@""
	.align	4
.nv.constant0.triton_poi_fused_convolution_relu_9:
	.zero		548
